//
// Generated by NVIDIA NVVM Compiler
//
// Compiler Build ID: CL-36424714
// Cuda compilation tools, release 13.0, V13.0.88
// Based on NVVM 20.0.0
//

.version 9.0
.target sm_100
.address_size 64

	// .globl	mbarrier_sanity
.extern .shared .align 16 .b8 smem[];

.visible .entry mbarrier_sanity()
{
	.reg .pred 	%p<4>;
	.reg .b32 	%r<10>;
	.reg .b64 	%rd<4>;

	mov.u32 	%r1, %tid.x;
	setp.ne.s32 	%p1, %r1, 0;
	@%p1 bra 	$L__BB0_2;
	mov.u32 	%r2, smem;
	mov.b32 	%r3, 1;
	// begin inline asm
	mbarrier.init.shared.b64 [%r2], %r3;
	
	// end inline asm
$L__BB0_2:
	setp.ne.s32 	%p2, %r1, 0;
	bar.sync 	0;
	@%p2 bra 	$L__BB0_4;
	mov.u32 	%r4, smem;
	mov.b32 	%r7, 16;
	// begin inline asm
	mbarrier.arrive.expect_tx.shared::cta.b64 %rd2, [%r4], %r7;
	
	// end inline asm
	st.shared.u64 	[smem+64], %rd2;
	// begin inline asm
	mbarrier.complete_tx.shared::cta.b64 [%r4], %r7;
	
	// end inline asm
$L__BB0_4:
	ld.shared.u64 	%rd1, [smem+64];
	mov.u32 	%r9, smem;
$L__BB0_5:
	// begin inline asm
	{ .reg .pred p;                              
	  mbarrier.test_wait.shared::cta.b64 p, [%r9], %rd1; 
	  selp.u32 %r8, 1, 0, p;                     
	}                                           
	
	// end inline asm
	setp.eq.s32 	%p3, %r8, 0;
	@%p3 bra 	$L__BB0_5;
	bar.sync 	0;
	ret;

}


// ===== COMPILED SASS (sm_100) =====

	.target	sm_100

	.elftype	@"ET_EXEC"


//--------------------- .note.nv.tkinfo           --------------------------
	.section	.note.nv.tkinfo,"",@"SHT_NOTE"
	.sectionflags	@"SHF_NOTE_NV_TKINFO"
	.tkinfo
        /*0018*/ 	.word	0x00000002
        /*0030*/ 	.string	""
        /*0030*/ 	.string	"ptxas"
        /*0030*/ 	.string	"Cuda compilation tools, release 13.0, V13.0.88"
        /*0030*/ 	.string	"Build cuda_13.0.r13.0/compiler.36424714_0"
        /*0030*/ 	.string	"-arch sm_100 -m 64 "



//--------------------- .note.nv.cuinfo           --------------------------
	.section	.note.nv.cuinfo,"",@"SHT_NOTE"
	.sectionflags	@"SHF_NOTE_NV_CUINFO"
        /*0018*/ 	.short	0x0002
        /*001a*/ 	.short	0x0064
        /*001c*/ 	.short	0x0082
	.zero		2


//--------------------- .nv.info                  --------------------------
	.section	.nv.info,"",@"SHT_CUDA_INFO"
	.align	4


	//----- nvinfo : EIATTR_REGCOUNT
	.align		4
        /*0000*/ 	.byte	0x04, 0x2f
        /*0002*/ 	.short	(.L_1 - .L_0)
	.align		4
.L_0:
        /*0004*/ 	.word	index@(mbarrier_sanity)
        /*0008*/ 	.word	0x0000000a


	//----- nvinfo : EIATTR_FRAME_SIZE
	.align		4
.L_1:
        /*000c*/ 	.byte	0x04, 0x11
        /*000e*/ 	.short	(.L_3 - .L_2)
	.align		4
.L_2:
        /*0010*/ 	.word	index@(mbarrier_sanity)
        /*0014*/ 	.word	0x00000000


	//----- nvinfo : EIATTR_MIN_STACK_SIZE
	.align		4
.L_3:
        /*0018*/ 	.byte	0x04, 0x12
        /*001a*/ 	.short	(.L_5 - .L_4)
	.align		4
.L_4:
        /*001c*/ 	.word	index@(mbarrier_sanity)
        /*0020*/ 	.word	0x00000000
.L_5:


//--------------------- .nv.compat                --------------------------
	.section	.nv.compat,"",@"SHT_CUDA_COMPAT_INFO"
	.align	4
        /*0000*/ 	.byte	0x02, 0x09, 0x00, 0x00, 0x02, 0x02, 0x01, 0x00, 0x02, 0x05, 0x05, 0x00, 0x03, 0x07, 0x01, 0x01
        /*0010*/ 	.byte	0x02, 0x03, 0x00, 0x00, 0x02, 0x06, 0x01, 0x00, 0x04, 0x0b, 0x08, 0x00, 0x09, 0x00, 0x00, 0x00
        /*0020*/ 	.byte	0x00, 0x00, 0x00, 0x00


//--------------------- .nv.info.mbarrier_sanity  --------------------------
	.section	.nv.info.mbarrier_sanity,"",@"SHT_CUDA_INFO"
	.sectionflags	@""
	.align	4


	//----- nvinfo : EIATTR_CUDA_API_VERSION
	.align		4
        /*0000*/ 	.byte	0x04, 0x37
        /*0002*/ 	.short	(.L_7 - .L_6)
.L_6:
        /*0004*/ 	.word	0x00000082


	//----- nvinfo : EIATTR_SPARSE_MMA_MASK
	.align		4
.L_7:
        /*0008*/ 	.byte	0x03, 0x50
        /*000a*/ 	.short	0x0000


	//----- nvinfo : EIATTR_MAXREG_COUNT
	.align		4
        /*000c*/ 	.byte	0x03, 0x1b
        /*000e*/ 	.short	0x00ff


	//----- nvinfo : EIATTR_NUM_BARRIERS
	.align		4
        /*0010*/ 	.byte	0x02, 0x4c
        /*0012*/ 	.byte	0x01
	.zero		1


	//----- nvinfo : EIATTR_MERCURY_ISA_VERSION
	.align		4
        /*0014*/ 	.byte	0x03, 0x5f
        /*0016*/ 	.short	0x0101


	//----- nvinfo : EIATTR_INT_WARP_WIDE_INSTR_OFFSETS
	.align		4
        /*0018*/ 	.byte	0x04, 0x31
        /*001a*/ 	.short	(.L_9 - .L_8)


	//   ....[0]....
.L_8:
        /*001c*/ 	.word	0x00000070


	//   ....[1]....
        /*0020*/ 	.word	0x000000d0


	//----- nvinfo : EIATTR_VRC_CTA_INIT_COUNT
	.align		4
.L_9:
        /*0024*/ 	.byte	0x02, 0x4a
	.zero		1
	.zero		1


	//----- nvinfo : EIATTR_MBARRIER_INSTR_OFFSETS
	.align		4
        /*0028*/ 	.byte	0x04, 0x39
        /*002a*/ 	.short	(.L_11 - .L_10)


	//   ....[0]....
.L_10:
        /*002c*/ 	.word	0x000000e0
        /*0030*/ 	.word	0x000000ff
        /*0034*/ 	.word	0x00000000
        /*0038*/ 	.short	0x0100
        /*003a*/ 	.byte	0x06
	.zero		1


	//   ....[1]....
        /*003c*/ 	.word	0x00000140
        /*0040*/ 	.word	0x00000007
        /*0044*/ 	.word	0x00000000
        /*0048*/ 	.short	0x010c
        /*004a*/ 	.byte	0xff
	.zero		1


	//   ....[2]....
        /*004c*/ 	.word	0x00000160
        /*0050*/ 	.word	0x000000ff
        /*0054*/ 	.word	0x00000000
        /*0058*/ 	.short	0x0105
        /*005a*/ 	.byte	0x06
	.zero		1


	//----- nvinfo : EIATTR_NUM_MBARRIERS
	.align		4
.L_11:
        /*005c*/ 	.byte	0x03, 0x38
        /*005e*/ 	.short	0x0001


	//----- nvinfo : EIATTR_EXIT_INSTR_OFFSETS
	.align		4
        /*0060*/ 	.byte	0x04, 0x1c
        /*0062*/ 	.short	(.L_13 - .L_12)


	//   ....[0]....
.L_12:
        /*0064*/ 	.word	0x00000190


	//----- nvinfo : EIATTR_SW_WAR
	.align		4
.L_13:
        /*0068*/ 	.byte	0x04, 0x36
        /*006a*/ 	.short	(.L_15 - .L_14)
.L_14:
        /*006c*/ 	.word	0x00000008
.L_15:


//--------------------- .nv.callgraph             --------------------------
	.section	.nv.callgraph,"",@"SHT_CUDA_CALLGRAPH"
	.align	4
	.sectionentsize	8
	.align		4
        /*0000*/ 	.word	0x00000000
	.align		4
        /*0004*/ 	.word	0xffffffff
	.align		4
        /*0008*/ 	.word	0x00000000
	.align		4
        /*000c*/ 	.word	0xfffffffe
	.align		4
        /*0010*/ 	.word	0x00000000
	.align		4
        /*0014*/ 	.word	0xfffffffd
	.align		4
        /*0018*/ 	.word	0x00000000
	.align		4
        /*001c*/ 	.word	0xfffffffc


//--------------------- .text.mbarrier_sanity     --------------------------
	.section	.text.mbarrier_sanity,"ax",@progbits
	.align	128
        .global         mbarrier_sanity
        .type           mbarrier_sanity,@function
        .size           mbarrier_sanity,(.L_x_2 - mbarrier_sanity)
        .other          mbarrier_sanity,@"STO_CUDA_ENTRY STV_DEFAULT"
mbarrier_sanity:
.text.mbarrier_sanity:
[----:B------:R-:W-:Y:S01]  /*0000*/  LDC R1, c[0x0][0x37c] ;  /* 0x0000df00ff017b82 */ /* 0x000fe20000000800 */
[----:B------:R-:W0:Y:S07]  /*0010*/  S2R R0, SR_TID.X ;  /* 0x0000000000007919 */ /* 0x000e2e0000002100 */
[----:B------:R-:W1:Y:S01]  /*0020*/  S2UR UR6, SR_CgaCtaId ;  /* 0x00000000000679c3 */ /* 0x000e620000008800 */
[----:B------:R-:W-:Y:S01]  /*0030*/  UMOV UR4, 0x400 ;  /* 0x0000040000047882 */ /* 0x000fe20000000000 */
[----:B------:R-:W-:Y:S01]  /*0040*/  UMOV UR5, 0x1 ;  /* 0x0000000100057882 */ /* 0x000fe20000000000 */
[----:B-1----:R-:W-:Y:S01]  /*0050*/  ULEA UR6, UR6, UR4, 0x18 ;  /* 0x0000000406067291 */ /* 0x002fe2000f8ec0ff */
[----:B0-----:R-:W-:-:S13]  /*0060*/  ISETP.NE.AND P0, PT, R0, RZ, PT ;  /* 0x000000ff0000720c */ /* 0x001fda0003f05270 */
[----:B------:R-:W-:Y:S01]  /*0070*/  VOTEU.ALL UP0, P0 ;  /* 0x0000000000ff7886 */ /* 0x000fe20000000000 */
[----:B------:R-:W0:Y:S01]  /*0080*/  @!P0 S2R R3, SR_CgaCtaId ;  /* 0x0000000000038919 */ /* 0x000e220000008800 */
[----:B------:R-:W-:-:S03]  /*0090*/  @!P0 MOV R0, 0x400 ;  /* 0x0000040000008802 */ /* 0x000fc60000000f00 */
[----:B------:R-:W-:-:S04]  /*00a0*/  @!UP0 UIADD3 UR4, UPT, UPT, -UR5, 0x100000, URZ ;  /* 0x0010000005048890 */ /* 0x000fc8000fffe1ff */
[----:B------:R-:W-:Y:S02]  /*00b0*/  @!UP0 USHF.L.U32 UR5, UR4, 0xb, URZ ;  /* 0x0000000b04058899 */ /* 0x000fe400080006ff */
[----:B------:R-:W-:Y:S01]  /*00c0*/  @!UP0 USHF.L.U32 UR4, UR4, 0x1, URZ ;  /* 0x0000000104048899 */ /* 0x000fe200080006ff */
[----:B------:R-:W-:-:S11]  /*00d0*/  VOTEU.ALL UP0, P0 ;  /* 0x0000000000ff7886 */ /* 0x000fd60000000000 */
[----:B------:R1:W2:Y:S01]  /*00e0*/  @!UP0 SYNCS.EXCH.64 URZ, [UR6], UR4 ;  /* 0x0000000406ff85b2 */ /* 0x0002a20008000100 */
[----:B0-----:R-:W-:Y:S01]  /*00f0*/  @!P0 LEA R7, R3, R0, 0x18 ;  /* 0x0000000003078211 */ /* 0x001fe200078ec0ff */
[----:B------:R-:W-:Y:S01]  /*0100*/  @!P0 IMAD.MOV.U32 R0, RZ, RZ, 0x10 ;  /* 0x00000010ff008424 */ /* 0x000fe200078e00ff */
[----:B--2---:R-:W-:Y:S06]  /*0110*/  BAR.SYNC.DEFER_BLOCKING 0x0 ;  /* 0x0000000000007b1d */ /* 0x004fec0000010000 */
[----:B------:R-:W0:Y:S02]  /*0120*/  @!P0 SYNCS.ARRIVE.TRANS64 R2, [R7+URZ], R0 ;  /* 0x00000000070289a7 */ /* 0x000e2400080000ff */
[----:B0-----:R1:W-:Y:S01]  /*0130*/  @!P0 STS.64 [R7+0x40], R2 ;  /* 0x0000400207008388 */ /* 0x0013e20000000a00 */
[----:B------:R1:W-:Y:S03]  /*0140*/  @!P0 SYNCS.ARRIVE.TRANS64.RED.A0TX RZ, [R7+URZ], R0 ;  /* 0x0000000007ff89a7 */ /* 0x0003e600084004ff */
[----:B------:R-:W0:Y:S02]  /*0150*/  LDS.64 R4, [UR6+0x40] ;  /* 0x00004006ff047984 */ /* 0x000e240008000a00 */
.L_x_0:
[----:B0-----:R-:W0:Y:S02]  /*0160*/  SYNCS.PHASECHK.TRANS64 P0, [UR6], R5 ;  /* 0x00000005ff0075a7 */ /* 0x001e240008001006 */
[----:B0-----:R-:W-:Y:S05]  /*0170*/  @!P0 BRA `(.L_x_0) ;  /* 0xfffffffc00f88947 */ /* 0x001fea000383ffff */
[----:B------:R-:W-:Y:S06]  /*0180*/  BAR.SYNC.DEFER_BLOCKING 0x0 ;  /* 0x0000000000007b1d */ /* 0x000fec0000010000 */
[----:B-1----:R-:W-:Y:S05]  /*0190*/  EXIT ;  /* 0x000000000000794d */ /* 0x002fea0003800000 */
.L_x_1:
[----:B------:R-:W-:-:S00]  /*01a0*/  BRA `(.L_x_1) ;  /* 0xfffffffc00fc7947 */ /* 0x000fc0000383ffff */
[----:B------:R-:W-:-:S00]  /*01b0*/  NOP ;  /* 0x0000000000007918 */ /* 0x000fc00000000000 */
        /* <DEDUP_REMOVED lines=12> */
.L_x_2:


//--------------------- .nv.shared.mbarrier_sanity --------------------------
	.section	.nv.shared.mbarrier_sanity,"aw",@nobits
	.sectionflags	@""
	.align	16
	.zero		1024


//--------------------- .nv.shared.reserved.0     --------------------------
	.section	.nv.shared.reserved.0,"aw",@nobits
	.weak		__nv_reservedSMEM_offset_0_alias
	.size		__nv_reservedSMEM_offset_0_alias, 0, 64
	.other		__nv_reservedSMEM_offset_0_alias,@"STO_CUDA_RESERVED_SHARED STV_DEFAULT"
__nv_reservedSMEM_offset_0_alias:
	.zero		0
	.zero		64


//--------------------- .nv.constant0.mbarrier_sanity --------------------------
	.section	.nv.constant0.mbarrier_sanity,"a",@progbits
	.sectionflags	@""
	.align	4
.nv.constant0.mbarrier_sanity:
	.zero		896


//--------------------- SYMBOLS --------------------------

	.type		.nv.reservedSmem.offset0,@object
	.size		.nv.reservedSmem.offset0,0x4
	.type		.nv.reservedSmem.cap,@object
	.size		.nv.reservedSmem.cap,0x4
